//
// Generated by NVIDIA NVVM Compiler
//
// Compiler Build ID: CL-36424714
// Cuda compilation tools, release 13.0, V13.0.88
// Based on NVVM 20.0.0
//

.version 9.0
.target sm_100
.address_size 64

	// .globl	_Z3fftPfS_
// _ZZ3fftPfS_E2SA has been demoted
// _ZZ3fftPfS_E2SB has been demoted
// _ZZ3fftPfS_E4SROT has been demoted

.visible .entry _Z3fftPfS_(
	.param .u64 .ptr .align 1 _Z3fftPfS__param_0,
	.param .u64 .ptr .align 1 _Z3fftPfS__param_1
)
{
	.reg .pred 	%p<3>;
	.reg .b16 	%rs<22>;
	.reg .b32 	%r<136>;
	.reg .b32 	%f<51>;
	.reg .b64 	%rd<19>;
	// demoted variable
	.shared .align 4 .b8 _ZZ3fftPfS_E2SA[4096];
	// demoted variable
	.shared .align 4 .b8 _ZZ3fftPfS_E2SB[4096];
	// demoted variable
	.shared .align 4 .b8 _ZZ3fftPfS_E4SROT[2048];
	ld.param.u64 	%rd3, [_Z3fftPfS__param_0];
	ld.param.u64 	%rd4, [_Z3fftPfS__param_1];
	cvta.to.global.u64 	%rd5, %rd3;
	cvta.to.global.u64 	%rd6, %rd4;
	mov.u32 	%r23, %tid.x;
	mul.wide.u32 	%rd7, %r23, 4;
	add.s64 	%rd8, %rd6, %rd7;
	ld.global.f32 	%f4, [%rd8];
	shl.b32 	%r24, %r23, 2;
	mov.u32 	%r25, _ZZ3fftPfS_E4SROT;
	add.s32 	%r26, %r25, %r24;
	st.shared.f32 	[%r26], %f4;
	add.s64 	%rd1, %rd5, %rd7;
	ld.global.f32 	%f5, [%rd1];
	mov.u32 	%r27, _ZZ3fftPfS_E2SA;
	add.s32 	%r1, %r27, %r24;
	st.shared.f32 	[%r1], %f5;
	mov.u32 	%r28, %ntid.x;
	mul.wide.s32 	%rd9, %r28, 4;
	add.s64 	%rd2, %rd1, %rd9;
	ld.global.f32 	%f6, [%rd2];
	shl.b32 	%r29, %r28, 2;
	add.s32 	%r2, %r1, %r29;
	st.shared.f32 	[%r2], %f6;
	cvt.u16.u32 	%rs3, %r23;
	not.b16 	%rs4, %rs3;
	and.b32  	%r3, %r23, 1;
	and.b32  	%r4, %r23, 7;
	shr.u16 	%rs5, %rs3, 1;
	and.b16  	%rs1, %rs5, 1;
	shr.u32 	%r5, %r23, 3;
	shr.u16 	%rs6, %rs3, 2;
	and.b16  	%rs2, %rs6, 1;
	bar.sync 	0;
	and.b16  	%rs7, %rs5, 2;
	sub.s16 	%rs8, 1, %rs7;
	mul.wide.s16 	%r6, %rs8, 4;
	cvt.rn.f32.s16 	%f1, %rs8;
	and.b32  	%r7, %r23, 4;
	and.b16  	%rs9, %rs4, 4;
	cvt.u32.u16 	%r8, %rs9;
	shl.b32 	%r30, %r23, 22;
	and.b32  	%r9, %r30, 12582912;
	xor.b16  	%rs10, %rs2, 1;
	cvt.u32.u16 	%r10, %rs10;
	and.b16  	%rs11, %rs3, 2;
	sub.s16 	%rs12, 1, %rs11;
	mul.wide.s16 	%r11, %rs12, 2;
	cvt.rn.f32.s16 	%f2, %rs12;
	and.b32  	%r12, %r23, 2;
	xor.b16  	%rs13, %rs11, 2;
	cvt.u32.u16 	%r13, %rs13;
	cvt.u32.u16 	%r14, %rs1;
	xor.b16  	%rs14, %rs1, 1;
	cvt.u32.u16 	%r15, %rs14;
	setp.eq.b32 	%p1, %r3, 1;
	selp.b16 	%rs15, -1, 1, %p1;
	selp.b32 	%r16, 65535, 1, %p1;
	cvt.rn.f32.s16 	%f3, %rs15;
	mov.b32 	%r135, 3;
	mov.b32 	%r134, 9;
$L__BB0_1:
	add.s32 	%r31, %r135, -3;
	mov.b32 	%r32, 1024;
	shr.u32 	%r33, %r32, %r135;
	add.s32 	%r134, %r134, -3;
	mov.b32 	%r34, -1;
	shl.b32 	%r35, %r34, %r134;
	and.b32  	%r36, %r35, %r5;
	mad.lo.s32 	%r37, %r36, 7, %r5;
	shl.b32 	%r38, %r37, 1;
	not.b32 	%r39, %r35;
	and.b32  	%r40, %r5, %r39;
	shl.b32 	%r41, %r40, %r31;
	mad.lo.s32 	%r42, %r33, %r4, %r38;
	mul.lo.s32 	%r43, %r6, %r33;
	add.s32 	%r44, %r42, %r43;
	cvt.u64.u32 	%rd10, %r44;
	shl.b64 	%rd11, %rd10, 48;
	shr.s64 	%rd12, %rd11, 46;
	cvt.u32.u64 	%r45, %rd12;
	mov.u32 	%r46, _ZZ3fftPfS_E2SA;
	add.s32 	%r47, %r46, %r45;
	ld.shared.f32 	%f7, [%r47];
	shl.b32 	%r48, %r42, 2;
	add.s32 	%r49, %r46, %r48;
	ld.shared.f32 	%f8, [%r49];
	fma.rn.f32 	%f9, %f8, %f1, %f7;
	mov.u32 	%r50, _ZZ3fftPfS_E2SB;
	add.s32 	%r51, %r50, %r48;
	st.shared.f32 	[%r51], %f9;
	shl.b32 	%r52, %r43, 2;
	add.s32 	%r53, %r49, %r52;
	ld.shared.f32 	%f10, [%r53+4];
	ld.shared.f32 	%f11, [%r49+4];
	fma.rn.f32 	%f12, %f11, %f1, %f10;
	st.shared.f32 	[%r51+4], %f12;
	mul.lo.s32 	%r54, %r33, %r7;
	sub.s32 	%r55, %r42, %r54;
	cvt.u16.u32 	%rs16, %r55;
	add.s16 	%rs17, %rs2, %rs16;
	mul.lo.s32 	%r56, %r33, %r8;
	add.s32 	%r57, %r42, %r56;
	mul.wide.s16 	%r58, %rs17, 4;
	add.s32 	%r59, %r50, %r58;
	ld.shared.f32 	%f13, [%r59];
	add.s32 	%r60, %r46, %r58;
	st.shared.f32 	[%r60], %f13;
	shl.b32 	%r61, %r56, 2;
	add.s32 	%r62, %r51, %r61;
	ld.shared.f32 	%f14, [%r62];
	mul.f32 	%f15, %f14, %f1;
	shl.b32 	%r63, %r41, 16;
	add.s32 	%r64, %r9, %r63;
	shr.s32 	%r65, %r64, 15;
	cvt.u32.u16 	%r66, %rs2;
	add.s32 	%r67, %r65, %r66;
	shl.b32 	%r68, %r67, 2;
	mov.u32 	%r69, _ZZ3fftPfS_E4SROT;
	add.s32 	%r70, %r69, %r68;
	ld.shared.f32 	%f16, [%r70];
	ld.shared.f32 	%f17, [%r62+4];
	add.s32 	%r71, %r65, %r10;
	shl.b32 	%r72, %r71, 2;
	add.s32 	%r73, %r69, %r72;
	ld.shared.f32 	%f18, [%r73];
	mul.f32 	%f19, %f17, %f18;
	fma.rn.f32 	%f20, %f15, %f16, %f19;
	add.s32 	%r74, %r57, %r66;
	shl.b32 	%r75, %r74, 2;
	add.s32 	%r76, %r46, %r75;
	st.shared.f32 	[%r76], %f20;
	mul.lo.s32 	%r77, %r11, %r33;
	add.s32 	%r78, %r42, %r77;
	cvt.u64.u32 	%rd13, %r78;
	shl.b64 	%rd14, %rd13, 48;
	shr.s64 	%rd15, %rd14, 46;
	cvt.u32.u64 	%r79, %rd15;
	add.s32 	%r80, %r46, %r79;
	ld.shared.f32 	%f21, [%r80];
	ld.shared.f32 	%f22, [%r49];
	fma.rn.f32 	%f23, %f22, %f2, %f21;
	st.shared.f32 	[%r51], %f23;
	shl.b32 	%r81, %r77, 2;
	add.s32 	%r82, %r49, %r81;
	ld.shared.f32 	%f24, [%r82+4];
	ld.shared.f32 	%f25, [%r49+4];
	fma.rn.f32 	%f26, %f25, %f2, %f24;
	st.shared.f32 	[%r51+4], %f26;
	mul.lo.s32 	%r83, %r33, %r12;
	sub.s32 	%r84, %r42, %r83;
	cvt.u16.u32 	%rs18, %r84;
	add.s16 	%rs19, %rs1, %rs18;
	mul.lo.s32 	%r85, %r33, %r13;
	add.s32 	%r86, %r42, %r85;
	mul.wide.s16 	%r87, %rs19, 4;
	add.s32 	%r88, %r50, %r87;
	ld.shared.f32 	%f27, [%r88];
	add.s32 	%r89, %r46, %r87;
	st.shared.f32 	[%r89], %f27;
	shl.b32 	%r90, %r85, 2;
	add.s32 	%r91, %r51, %r90;
	ld.shared.f32 	%f28, [%r91];
	mul.f32 	%f29, %f28, %f2;
	shl.b32 	%r92, %r41, 17;
	shl.b32 	%r93, %r3, 23;
	add.s32 	%r94, %r92, %r93;
	shr.s32 	%r95, %r94, 15;
	or.b32  	%r96, %r95, %r14;
	shl.b32 	%r97, %r96, 2;
	add.s32 	%r98, %r69, %r97;
	ld.shared.f32 	%f30, [%r98];
	ld.shared.f32 	%f31, [%r91+4];
	or.b32  	%r99, %r95, %r15;
	shl.b32 	%r100, %r99, 2;
	add.s32 	%r101, %r69, %r100;
	ld.shared.f32 	%f32, [%r101];
	mul.f32 	%f33, %f31, %f32;
	fma.rn.f32 	%f34, %f29, %f30, %f33;
	add.s32 	%r102, %r86, %r14;
	shl.b32 	%r103, %r102, 2;
	add.s32 	%r104, %r46, %r103;
	st.shared.f32 	[%r104], %f34;
	cvt.u16.u32 	%rs20, %r41;
	shl.b16 	%rs21, %rs20, 2;
	mad.lo.s32 	%r105, %r33, %r16, %r42;
	cvt.u64.u32 	%rd16, %r105;
	shl.b64 	%rd17, %rd16, 48;
	shr.s64 	%rd18, %rd17, 46;
	cvt.u32.u64 	%r106, %rd18;
	add.s32 	%r107, %r46, %r106;
	ld.shared.f32 	%f35, [%r107];
	ld.shared.f32 	%f36, [%r49];
	fma.rn.f32 	%f37, %f36, %f3, %f35;
	st.shared.f32 	[%r51], %f37;
	shl.b32 	%r108, %r105, 16;
	shr.s32 	%r109, %r108, 14;
	add.s32 	%r110, %r46, %r109;
	ld.shared.f32 	%f38, [%r110+4];
	ld.shared.f32 	%f39, [%r49+4];
	fma.rn.f32 	%f40, %f39, %f3, %f38;
	st.shared.f32 	[%r51+4], %f40;
	selp.b32 	%r111, %r33, 0, %p1;
	sub.s32 	%r112, %r42, %r111;
	add.s32 	%r113, %r112, %r3;
	xor.b32  	%r114, %r3, 1;
	mul.lo.s32 	%r115, %r33, %r114;
	add.s32 	%r116, %r42, %r115;
	shl.b32 	%r117, %r113, 2;
	add.s32 	%r118, %r50, %r117;
	ld.shared.f32 	%f41, [%r118];
	cvt.s32.s16 	%r119, %r113;
	shl.b32 	%r120, %r119, 2;
	add.s32 	%r121, %r46, %r120;
	st.shared.f32 	[%r121], %f41;
	shl.b32 	%r122, %r115, 2;
	add.s32 	%r123, %r51, %r122;
	ld.shared.f32 	%f42, [%r123];
	mul.f32 	%f43, %f42, %f3;
	mul.wide.s16 	%r124, %rs21, 2;
	or.b32  	%r125, %r124, %r3;
	shl.b32 	%r126, %r125, 2;
	add.s32 	%r127, %r69, %r126;
	ld.shared.f32 	%f44, [%r127];
	ld.shared.f32 	%f45, [%r123+4];
	or.b32  	%r128, %r124, %r114;
	shl.b32 	%r129, %r128, 2;
	add.s32 	%r130, %r69, %r129;
	ld.shared.f32 	%f46, [%r130];
	mul.f32 	%f47, %f45, %f46;
	fma.rn.f32 	%f48, %f43, %f44, %f47;
	add.s32 	%r131, %r116, %r3;
	shl.b32 	%r132, %r131, 2;
	add.s32 	%r133, %r46, %r132;
	st.shared.f32 	[%r133], %f48;
	add.s32 	%r135, %r135, 3;
	setp.ne.s32 	%p2, %r134, 0;
	@%p2 bra 	$L__BB0_1;
	ld.shared.f32 	%f49, [%r1];
	st.global.f32 	[%rd1], %f49;
	ld.shared.f32 	%f50, [%r2];
	st.global.f32 	[%rd2], %f50;
	ret;

}


// ===== COMPILED SASS (sm_100) =====

	.target	sm_100

	.elftype	@"ET_EXEC"


//--------------------- .note.nv.tkinfo           --------------------------
	.section	.note.nv.tkinfo,"",@"SHT_NOTE"
	.sectionflags	@"SHF_NOTE_NV_TKINFO"
	.tkinfo
        /*0018*/ 	.word	0x00000002
        /*0030*/ 	.string	""
        /*0030*/ 	.string	"ptxas"
        /*0030*/ 	.string	"Cuda compilation tools, release 13.0, V13.0.88"
        /*0030*/ 	.string	"Build cuda_13.0.r13.0/compiler.36424714_0"
        /*0030*/ 	.string	"-arch sm_100 -m 64 "



//--------------------- .note.nv.cuinfo           --------------------------
	.section	.note.nv.cuinfo,"",@"SHT_NOTE"
	.sectionflags	@"SHF_NOTE_NV_CUINFO"
        /*0018*/ 	.short	0x0002
        /*001a*/ 	.short	0x0064
        /*001c*/ 	.short	0x0082
	.zero		2


//--------------------- .nv.info                  --------------------------
	.section	.nv.info,"",@"SHT_CUDA_INFO"
	.align	4


	//----- nvinfo : EIATTR_REGCOUNT
	.align		4
        /*0000*/ 	.byte	0x04, 0x2f
        /*0002*/ 	.short	(.L_1 - .L_0)
	.align		4
.L_0:
        /*0004*/ 	.word	index@(_Z3fftPfS_)
        /*0008*/ 	.word	0x00000028


	//----- nvinfo : EIATTR_FRAME_SIZE
	.align		4
.L_1:
        /*000c*/ 	.byte	0x04, 0x11
        /*000e*/ 	.short	(.L_3 - .L_2)
	.align		4
.L_2:
        /*0010*/ 	.word	index@(_Z3fftPfS_)
        /*0014*/ 	.word	0x00000000


	//----- nvinfo : EIATTR_MIN_STACK_SIZE
	.align		4
.L_3:
        /*0018*/ 	.byte	0x04, 0x12
        /*001a*/ 	.short	(.L_5 - .L_4)
	.align		4
.L_4:
        /*001c*/ 	.word	index@(_Z3fftPfS_)
        /*0020*/ 	.word	0x00000000
.L_5:


//--------------------- .nv.compat                --------------------------
	.section	.nv.compat,"",@"SHT_CUDA_COMPAT_INFO"
	.align	4
        /*0000*/ 	.byte	0x02, 0x09, 0x00, 0x00, 0x02, 0x02, 0x01, 0x00, 0x02, 0x05, 0x05, 0x00, 0x03, 0x07, 0x01, 0x01
        /*0010*/ 	.byte	0x02, 0x03, 0x00, 0x00, 0x02, 0x06, 0x01, 0x00, 0x04, 0x0b, 0x08, 0x00, 0x09, 0x00, 0x00, 0x00
        /*0020*/ 	.byte	0x00, 0x00, 0x00, 0x00


//--------------------- .nv.info._Z3fftPfS_       --------------------------
	.section	.nv.info._Z3fftPfS_,"",@"SHT_CUDA_INFO"
	.sectionflags	@""
	.align	4


	//----- nvinfo : EIATTR_CUDA_API_VERSION
	.align		4
        /*0000*/ 	.byte	0x04, 0x37
        /*0002*/ 	.short	(.L_7 - .L_6)
.L_6:
        /*0004*/ 	.word	0x00000082


	//----- nvinfo : EIATTR_KPARAM_INFO
	.align		4
.L_7:
        /*0008*/ 	.byte	0x04, 0x17
        /*000a*/ 	.short	(.L_9 - .L_8)
.L_8:
        /*000c*/ 	.word	0x00000000
        /*0010*/ 	.short	0x0001
        /*0012*/ 	.short	0x0008
        /*0014*/ 	.byte	0x00, 0xf5, 0x21, 0x00


	//----- nvinfo : EIATTR_KPARAM_INFO
	.align		4
.L_9:
        /*0018*/ 	.byte	0x04, 0x17
        /*001a*/ 	.short	(.L_11 - .L_10)
.L_10:
        /*001c*/ 	.word	0x00000000
        /*0020*/ 	.short	0x0000
        /*0022*/ 	.short	0x0000
        /*0024*/ 	.byte	0x00, 0xf5, 0x21, 0x00


	//----- nvinfo : EIATTR_SPARSE_MMA_MASK
	.align		4
.L_11:
        /*0028*/ 	.byte	0x03, 0x50
        /*002a*/ 	.short	0x0000


	//----- nvinfo : EIATTR_MAXREG_COUNT
	.align		4
        /*002c*/ 	.byte	0x03, 0x1b
        /*002e*/ 	.short	0x00ff


	//----- nvinfo : EIATTR_NUM_BARRIERS
	.align		4
        /*0030*/ 	.byte	0x02, 0x4c
        /*0032*/ 	.byte	0x01
	.zero		1


	//----- nvinfo : EIATTR_MERCURY_ISA_VERSION
	.align		4
        /*0034*/ 	.byte	0x03, 0x5f
        /*0036*/ 	.short	0x0101


	//----- nvinfo : EIATTR_VRC_CTA_INIT_COUNT
	.align		4
        /*0038*/ 	.byte	0x02, 0x4a
	.zero		1
	.zero		1


	//----- nvinfo : EIATTR_EXIT_INSTR_OFFSETS
	.align		4
        /*003c*/ 	.byte	0x04, 0x1c
        /*003e*/ 	.short	(.L_13 - .L_12)


	//   ....[0]....
.L_12:
        /*0040*/ 	.word	0x00000cc0


	//----- nvinfo : EIATTR_CBANK_PARAM_SIZE
	.align		4
.L_13:
        /*0044*/ 	.byte	0x03, 0x19
        /*0046*/ 	.short	0x0010


	//----- nvinfo : EIATTR_PARAM_CBANK
	.align		4
        /*0048*/ 	.byte	0x04, 0x0a
        /*004a*/ 	.short	(.L_15 - .L_14)
	.align		4
.L_14:
        /*004c*/ 	.word	index@(.nv.constant0._Z3fftPfS_)
        /*0050*/ 	.short	0x0380
        /*0052*/ 	.short	0x0010


	//----- nvinfo : EIATTR_SW_WAR
	.align		4
.L_15:
        /*0054*/ 	.byte	0x04, 0x36
        /*0056*/ 	.short	(.L_17 - .L_16)
.L_16:
        /*0058*/ 	.word	0x00000008
.L_17:


//--------------------- .nv.callgraph             --------------------------
	.section	.nv.callgraph,"",@"SHT_CUDA_CALLGRAPH"
	.align	4
	.sectionentsize	8
	.align		4
        /*0000*/ 	.word	0x00000000
	.align		4
        /*0004*/ 	.word	0xffffffff
	.align		4
        /*0008*/ 	.word	0x00000000
	.align		4
        /*000c*/ 	.word	0xfffffffe
	.align		4
        /*0010*/ 	.word	0x00000000
	.align		4
        /*0014*/ 	.word	0xfffffffd
	.align		4
        /*0018*/ 	.word	0x00000000
	.align		4
        /*001c*/ 	.word	0xfffffffc


//--------------------- .text._Z3fftPfS_          --------------------------
	.section	.text._Z3fftPfS_,"ax",@progbits
	.align	128
        .global         _Z3fftPfS_
        .type           _Z3fftPfS_,@function
        .size           _Z3fftPfS_,(.L_x_2 - _Z3fftPfS_)
        .other          _Z3fftPfS_,@"STO_CUDA_ENTRY STV_DEFAULT"
_Z3fftPfS_:
.text._Z3fftPfS_:
[----:B------:R-:W-:Y:S01]  /*0000*/  LDC R1, c[0x0][0x37c] ;  /* 0x0000df00ff017b82 */ /* 0x000fe20000000800 */
[----:B------:R-:W0:Y:S07]  /*0010*/  S2R R0, SR_TID.X ;  /* 0x0000000000007919 */ /* 0x000e2e0000002100 */
[----:B------:R-:W0:Y:S01]  /*0020*/  LDC.64 R6, c[0x0][0x388] ;  /* 0x0000e200ff067b82 */ /* 0x000e220000000a00 */
[----:B------:R-:W1:Y:S07]  /*0030*/  LDCU.64 UR12, c[0x0][0x358] ;  /* 0x00006b00ff0c77ac */ /* 0x000e6e0008000a00 */
[----:B------:R-:W2:Y:S08]  /*0040*/  LDC.64 R4, c[0x0][0x380] ;  /* 0x0000e000ff047b82 */ /* 0x000eb00000000a00 */
[----:B------:R-:W3:Y:S01]  /*0050*/  LDC R9, c[0x0][0x360] ;  /* 0x0000d800ff097b82 */ /* 0x000ee20000000800 */
[----:B0-----:R-:W-:-:S05]  /*0060*/  IMAD.WIDE.U32 R6, R0, 0x4, R6 ;  /* 0x0000000400067825 */ /* 0x001fca00078e0006 */
[----:B-1----:R0:W4:Y:S01]  /*0070*/  LDG.E R11, desc[UR12][R6.64] ;  /* 0x0000000c060b7981 */ /* 0x002122000c1e1900 */
[----:B--2---:R-:W-:-:S05]  /*0080*/  IMAD.WIDE.U32 R4, R0, 0x4, R4 ;  /* 0x0000000400047825 */ /* 0x004fca00078e0004 */
[----:B------:R-:W2:Y:S01]  /*0090*/  LDG.E R13, desc[UR12][R4.64] ;  /* 0x0000000c040d7981 */ /* 0x000ea2000c1e1900 */
[----:B---3--:R-:W-:-:S05]  /*00a0*/  IMAD.WIDE R2, R9, 0x4, R4 ;  /* 0x0000000409027825 */ /* 0x008fca00078e0204 */
[----:B------:R-:W3:Y:S01]  /*00b0*/  LDG.E R16, desc[UR12][R2.64] ;  /* 0x0000000c02107981 */ /* 0x000ee2000c1e1900 */
[----:B------:R-:W1:Y:S01]  /*00c0*/  S2UR UR6, SR_CgaCtaId ;  /* 0x00000000000679c3 */ /* 0x000e620000008800 */
[----:B------:R-:W-:Y:S02]  /*00d0*/  UMOV UR4, 0x400 ;  /* 0x0000040000047882 */ /* 0x000fe40000000000 */
[----:B------:R-:W-:Y:S01]  /*00e0*/  UIADD3 UR5, UPT, UPT, UR4, 0x2000, URZ ;  /* 0x0000200004057890 */ /* 0x000fe2000fffe0ff */
[----:B------:R-:W-:-:S04]  /*00f0*/  LOP3.LUT R17, R0, 0xffff, RZ, 0xc0, !PT ;  /* 0x0000ffff00117812 */ /* 0x000fc800078ec0ff */
[----:B------:R-:W-:Y:S01]  /*0100*/  SHF.R.U32.HI R8, RZ, 0x1, R17 ;  /* 0x00000001ff087819 */ /* 0x000fe20000011611 */
[----:B-1----:R-:W-:Y:S02]  /*0110*/  ULEA UR5, UR6, UR5, 0x18 ;  /* 0x0000000506057291 */ /* 0x002fe4000f8ec0ff */
[----:B------:R-:W-:-:S04]  /*0120*/  ULEA UR7, UR6, UR4, 0x18 ;  /* 0x0000000406077291 */ /* 0x000fc8000f8ec0ff */
[C---:B------:R-:W-:Y:S02]  /*0130*/  LEA R12, R0.reuse, UR5, 0x2 ;  /* 0x00000005000c7c11 */ /* 0x040fe4000f8e10ff */
[C---:B------:R-:W-:Y:S02]  /*0140*/  LEA R14, R0.reuse, UR7, 0x2 ;  /* 0x00000007000e7c11 */ /* 0x040fe4000f8e10ff */
[----:B0-----:R-:W-:-:S03]  /*0150*/  LOP3.LUT R7, R0, 0x2, RZ, 0xc0, !PT ;  /* 0x0000000200077812 */ /* 0x001fc600078ec0ff */
[----:B------:R-:W-:Y:S01]  /*0160*/  IMAD R9, R9, 0x4, R14 ;  /* 0x0000000409097824 */ /* 0x000fe200078e020e */
[----:B------:R-:W-:Y:S01]  /*0170*/  LOP3.LUT R6, R0, 0x1, RZ, 0xc0, !PT ;  /* 0x0000000100067812 */ /* 0x000fe200078ec0ff */
[----:B------:R-:W-:Y:S02]  /*0180*/  IMAD.MOV.U32 R10, RZ, RZ, 0xffff ;  /* 0x0000ffffff0a7424 */ /* 0x000fe400078e00ff */
[----:B------:R-:W-:Y:S01]  /*0190*/  IMAD.MOV R19, RZ, RZ, -R7 ;  /* 0x000000ffff137224 */ /* 0x000fe200078e0a07 */
[----:B------:R-:W-:-:S04]  /*01a0*/  ISETP.NE.U32.AND P0, PT, R6, 0x1, PT ;  /* 0x000000010600780c */ /* 0x000fc80003f05070 */
[----:B------:R-:W-:Y:S02]  /*01b0*/  SEL R10, R10, 0x1, !P0 ;  /* 0x000000010a0a7807 */ /* 0x000fe40004000000 */
[----:B------:R-:W-:Y:S02]  /*01c0*/  PRMT R19, R19, 0x7710, RZ ;  /* 0x0000771013137816 */ /* 0x000fe400000000ff */
[----:B------:R-:W-:-:S03]  /*01d0*/  SHF.R.U32.HI R17, RZ, 0x2, R17 ;  /* 0x00000002ff117819 */ /* 0x000fc60000011611 */
[----:B------:R-:W-:Y:S02]  /*01e0*/  VIADD R19, R19, 0x1 ;  /* 0x0000000113137836 */ /* 0x000fe40000000000 */
[----:B------:R-:W-:Y:S01]  /*01f0*/  IMAD.SHL.U32 R18, R0, 0x400000, RZ ;  /* 0x0040000000127824 */ /* 0x000fe200078e00ff */
[----:B------:R-:W-:Y:S02]  /*0200*/  LOP3.LUT R17, R17, 0x1, RZ, 0xc0, !PT ;  /* 0x0000000111117812 */ /* 0x000fe400078ec0ff */
[----:B------:R-:W-:Y:S01]  /*0210*/  PRMT R20, R19, 0x9910, RZ ;  /* 0x0000991013147816 */ /* 0x000fe200000000ff */
[----:B------:R-:W-:-:S04]  /*0220*/  UIADD3 UR4, UPT, UPT, UR4, 0x1000, URZ ;  /* 0x0000100004047890 */ /* 0x000fc8000fffe0ff */
[----:B------:R-:W-:Y:S01]  /*0230*/  IMAD.SHL.U32 R20, R20, 0x2, RZ ;  /* 0x0000000214147824 */ /* 0x000fe200078e00ff */
[----:B------:R-:W-:Y:S01]  /*0240*/  ULEA UR6, UR6, UR4, 0x18 ;  /* 0x0000000406067291 */ /* 0x000fe2000f8ec0ff */
[----:B------:R-:W-:Y:S01]  /*0250*/  UMOV UR8, 0x3 ;  /* 0x0000000300087882 */ /* 0x000fe20000000000 */
[----:B------:R-:W-:Y:S01]  /*0260*/  UMOV UR9, 0x9 ;  /* 0x0000000900097882 */ /* 0x000fe20000000000 */
[----:B----4-:R0:W-:Y:S02]  /*0270*/  STS [R12], R11 ;  /* 0x0000000b0c007388 */ /* 0x0101e40000000800 */
[----:B0-----:R-:W-:-:S05]  /*0280*/  LOP3.LUT R12, R8, 0x2, RZ, 0xc0, !PT ;  /* 0x00000002080c7812 */ /* 0x001fca00078ec0ff */
[----:B------:R-:W-:Y:S01]  /*0290*/  IMAD.MOV R12, RZ, RZ, -R12 ;  /* 0x000000ffff0c7224 */ /* 0x000fe200078e0a0c */
[----:B--2---:R-:W-:Y:S04]  /*02a0*/  STS [R14], R13 ;  /* 0x0000000d0e007388 */ /* 0x004fe80000000800 */
[----:B------:R-:W-:Y:S01]  /*02b0*/  PRMT R15, R12, 0x7710, RZ ;  /* 0x000077100c0f7816 */ /* 0x000fe200000000ff */
[----:B---3--:R0:W-:Y:S04]  /*02c0*/  STS [R9], R16 ;  /* 0x0000001009007388 */ /* 0x0081e80000000800 */
[----:B------:R-:W-:Y:S01]  /*02d0*/  VIADD R15, R15, 0x1 ;  /* 0x000000010f0f7836 */ /* 0x000fe20000000000 */
[----:B------:R-:W1:Y:S04]  /*02e0*/  I2F.S16 R11, R10 ;  /* 0x0000000a000b7306 */ /* 0x000e680000101400 */
[----:B------:R-:W-:-:S04]  /*02f0*/  PRMT R21, R15, 0x9910, RZ ;  /* 0x000099100f157816 */ /* 0x000fc800000000ff */
[----:B------:R-:W2:Y:S01]  /*0300*/  I2F.S16 R15, R15 ;  /* 0x0000000f000f7306 */ /* 0x000ea20000101400 */
[----:B0-----:R-:W-:Y:S01]  /*0310*/  LOP3.LUT R16, R18, 0xc00000, RZ, 0xc0, !PT ;  /* 0x00c0000012107812 */ /* 0x001fe200078ec0ff */
[----:B------:R-:W-:Y:S01]  /*0320*/  IMAD.SHL.U32 R21, R21, 0x4, RZ ;  /* 0x0000000415157824 */ /* 0x000fe200078e00ff */
[----:B------:R-:W-:Y:S02]  /*0330*/  LOP3.LUT R13, R0, 0x2, RZ, 0xc, !PT ;  /* 0x00000002000d7812 */ /* 0x000fe400078e0cff */
[----:B------:R-:W-:Y:S02]  /*0340*/  LOP3.LUT R12, RZ, 0x1, R0, 0x44, !PT ;  /* 0x00000001ff0c7812 */ /* 0x000fe400078e4400 */
[----:B------:R-:W-:Y:S01]  /*0350*/  LOP3.LUT R18, R8, 0x1, RZ, 0xc, !PT ;  /* 0x0000000108127812 */ /* 0x000fe200078e0cff */
[----:B------:R0:W3:Y:S02]  /*0360*/  I2F.S16 R14, R19 ;  /* 0x00000013000e7306 */ /* 0x0000e40000101400 */
[----:B0-----:R-:W-:Y:S01]  /*0370*/  LOP3.LUT R19, R17, 0x1, RZ, 0x3c, !PT ;  /* 0x0000000111137812 */ /* 0x001fe200078e3cff */
[----:B-12---:R-:W-:Y:S06]  /*0380*/  BAR.SYNC.DEFER_BLOCKING 0x0 ;  /* 0x0000000000007b1d */ /* 0x006fec0000010000 */
.L_x_0:
[----:B------:R-:W-:Y:S01]  /*0390*/  UIADD3 UR9, UPT, UPT, UR9, -0x3, URZ ;  /* 0xfffffffd09097890 */ /* 0x000fe2000fffe0ff */
[----:B------:R-:W-:Y:S01]  /*03a0*/  SHF.R.U32.HI R26, RZ, 0x3, R0 ;  /* 0x00000003ff1a7819 */ /* 0x000fe20000011600 */
[----:B------:R-:W-:Y:S01]  /*03b0*/  UMOV UR4, 0xffffffff ;  /* 0xffffffff00047882 */ /* 0x000fe20000000000 */
[----:B0-----:R-:W-:Y:S01]  /*03c0*/  IMAD.MOV.U32 R24, RZ, RZ, 0x400 ;  /* 0x00000400ff187424 */ /* 0x001fe200078e00ff */
[----:B------:R-:W-:Y:S01]  /*03d0*/  USHF.L.U32 UR4, UR4, UR9, URZ ;  /* 0x0000000904047299 */ /* 0x000fe200080006ff */
[C---:B------:R-:W-:Y:S01]  /*03e0*/  LOP3.LUT R25, R0.reuse, 0x7, RZ, 0xc0, !PT ;  /* 0x0000000700197812 */ /* 0x040fe200078ec0ff */
[----:B------:R-:W-:Y:S01]  /*03f0*/  UIADD3 UR10, UPT, UPT, UR8, -0x3, URZ ;  /* 0xfffffffd080a7890 */ /* 0x000fe2000fffe0ff */
[----:B------:R-:W-:Y:S01]  /*0400*/  LOP3.LUT R34, R0, 0x4, RZ, 0xc0, !PT ;  /* 0x0000000400227812 */ /* 0x000fe200078ec0ff */
[----:B------:R-:W-:Y:S02]  /*0410*/  UISETP.NE.AND UP0, UPT, UR9, URZ, UPT ;  /* 0x000000ff0900728c */ /* 0x000fe4000bf05270 */
[----:B------:R-:W-:-:S05]  /*0420*/  LOP3.LUT R23, R26, UR4, RZ, 0xc0, !PT ;  /* 0x000000041a177c12 */ /* 0x000fca000f8ec0ff */
[----:B------:R-:W-:Y:S01]  /*0430*/  IMAD R22, R23, 0x7, R26 ;  /* 0x0000000717167824 */ /* 0x000fe200078e021a */
[----:B------:R-:W-:Y:S01]  /*0440*/  SHF.R.U32.HI R23, RZ, UR8, R24 ;  /* 0x00000008ff177c19 */ /* 0x000fe20008011618 */
[----:B------:R-:W-:Y:S02]  /*0450*/  UIADD3 UR8, UPT, UPT, UR8, 0x3, URZ ;  /* 0x0000000308087890 */ /* 0x000fe4000fffe0ff */
[----:B------:R-:W-:Y:S02]  /*0460*/  IMAD.SHL.U32 R22, R22, 0x2, RZ ;  /* 0x0000000216167824 */ /* 0x000fe400078e00ff */
[-C--:B------:R-:W-:Y:S02]  /*0470*/  IMAD R27, R21, R23.reuse, RZ ;  /* 0x00000017151b7224 */ /* 0x080fe400078e02ff */
[----:B------:R-:W-:-:S04]  /*0480*/  IMAD R22, R25, R23, R22 ;  /* 0x0000001719167224 */ /* 0x000fc800078e0216 */
[C---:B------:R-:W-:Y:S01]  /*0490*/  IMAD.IADD R24, R22.reuse, 0x1, R27 ;  /* 0x0000000116187824 */ /* 0x040fe200078e021b */
[----:B------:R-:W-:-:S03]  /*04a0*/  LEA R25, R22, UR6, 0x2 ;  /* 0x0000000616197c11 */ /* 0x000fc6000f8e10ff */
[----:B------:R-:W-:Y:S01]  /*04b0*/  IMAD.U32 R28, R24, 0x10000, RZ ;  /* 0x00010000181c7824 */ /* 0x000fe200078e00ff */
[----:B------:R-:W-:-:S04]  /*04c0*/  LEA R24, R22, UR7, 0x2 ;  /* 0x0000000716187c11 */ /* 0x000fc8000f8e10ff */
[----:B------:R-:W-:Y:S01]  /*04d0*/  LEA.HI.SX32 R28, R28, UR7, 0x12 ;  /* 0x000000071c1c7c11 */ /* 0x000fe2000f8f92ff */
[----:B------:R-:W-:Y:S05]  /*04e0*/  LDS R29, [R24] ;  /* 0x00000000181d7984 */ /* 0x000fea0000000800 */
[----:B------:R-:W0:Y:S02]  /*04f0*/  LDS R28, [R28] ;  /* 0x000000001c1c7984 */ /* 0x000e240000000800 */
[----:B0-----:R-:W-:Y:S01]  /*0500*/  FFMA R30, R15, R29, R28 ;  /* 0x0000001d0f1e7223 */ /* 0x001fe2000000001c */
[----:B------:R-:W-:Y:S02]  /*0510*/  IMAD R29, R27, 0x4, R24 ;  /* 0x000000041b1d7824 */ /* 0x000fe400078e0218 */
[----:B------:R-:W-:-:S02]  /*0520*/  IMAD.MOV R27, RZ, RZ, -R23 ;  /* 0x000000ffff1b7224 */ /* 0x000fc400078e0a17 */
[----:B------:R-:W-:Y:S02]  /*0530*/  STS [R25], R30 ;  /* 0x0000001e19007388 */ /* 0x000fe40000000800 */
[----:B------:R-:W-:Y:S02]  /*0540*/  IMAD R34, R34, R27, R22 ;  /* 0x0000001b22227224 */ /* 0x000fe400078e0216 */
[----:B------:R0:W-:Y:S02]  /*0550*/  LDS R32, [R29+0x4] ;  /* 0x000004001d207984 */ /* 0x0001e40000000800 */
[----:B------:R-:W-:Y:S02]  /*0560*/  IMAD.IADD R34, R17, 0x1, R34 ;  /* 0x0000000111227824 */ /* 0x000fe400078e0222 */
[----:B------:R-:W1:Y:S03]  /*0570*/  LDS R31, [R24+0x4] ;  /* 0x00000400181f7984 */ /* 0x000e660000000800 */
[----:B------:R-:W-:-:S02]  /*0580*/  PRMT R33, R34, 0x9910, RZ ;  /* 0x0000991022217816 */ /* 0x000fc400000000ff */
[----:B0-----:R-:W-:Y:S02]  /*0590*/  LOP3.LUT R29, R26, UR4, RZ, 0x30, !PT ;  /* 0x000000041a1d7c12 */ /* 0x001fe4000f8e30ff */
[----:B------:R-:W-:Y:S02]  /*05a0*/  LEA R28, R33, UR6, 0x2 ;  /* 0x00000006211c7c11 */ /* 0x000fe4000f8e10ff */
[----:B------:R-:W-:Y:S02]  /*05b0*/  SHF.L.U32 R29, R29, UR10, RZ ;  /* 0x0000000a1d1d7c19 */ /* 0x000fe400080006ff */
[----:B------:R-:W-:-:S03]  /*05c0*/  LOP3.LUT R26, R0, 0x4, RZ, 0xc, !PT ;  /* 0x00000004001a7812 */ /* 0x000fc600078e0cff */
[----:B------:R-:W-:Y:S02]  /*05d0*/  IMAD R30, R29, 0x10000, R16 ;  /* 0x000100001d1e7824 */ /* 0x000fe400078e0210 */
[----:B------:R-:W-:Y:S02]  /*05e0*/  IMAD R26, R26, R23, RZ ;  /* 0x000000171a1a7224 */ /* 0x000fe400078e02ff */
[----:B-1----:R-:W-:Y:S01]  /*05f0*/  FFMA R32, R15, R31, R32 ;  /* 0x0000001f0f207223 */ /* 0x002fe20000000020 */
[----:B------:R-:W-:Y:S02]  /*0600*/  LEA R31, R33, UR7, 0x2 ;  /* 0x00000007211f7c11 */ /* 0x000fe4000f8e10ff */
[----:B------:R-:W-:Y:S02]  /*0610*/  LEA.HI.SX32 R33, R30, R19, 0x11 ;  /* 0x000000131e217211 */ /* 0x000fe400078f8aff */
[----:B------:R0:W-:Y:S02]  /*0620*/  STS [R25+0x4], R32 ;  /* 0x0000042019007388 */ /* 0x0001e40000000800 */
[----:B------:R-:W-:-:S02]  /*0630*/  LEA R35, R33, UR5, 0x2 ;  /* 0x0000000521237c11 */ /* 0x000fc4000f8e10ff */
[----:B------:R-:W1:Y:S01]  /*0640*/  LDS R28, [R28] ;  /* 0x000000001c1c7984 */ /* 0x000e620000000800 */
[----:B0-----:R-:W-:Y:S01]  /*0650*/  LEA.HI.SX32 R32, R30, R17, 0x11 ;  /* 0x000000111e207211 */ /* 0x001fe200078f8aff */
[----:B------:R-:W-:Y:S01]  /*0660*/  IMAD R30, R26, 0x4, R25 ;  /* 0x000000041a1e7824 */ /* 0x000fe200078e0219 */
[----:B------:R-:W-:Y:S02]  /*0670*/  IADD3 R26, PT, PT, R17, R22, R26 ;  /* 0x00000016111a7210 */ /* 0x000fe40007ffe01a */
[----:B------:R-:W-:Y:S01]  /*0680*/  LEA R33, R32, UR5, 0x2 ;  /* 0x0000000520217c11 */ /* 0x000fe2000f8e10ff */
[----:B-1----:R0:W-:Y:S04]  /*0690*/  STS [R31], R28 ;  /* 0x0000001c1f007388 */ /* 0x0021e80000000800 */
[----:B------:R-:W-:Y:S04]  /*06a0*/  LDS R35, [R35] ;  /* 0x0000000023237984 */ /* 0x000fe80000000800 */
[----:B------:R-:W1:Y:S01]  /*06b0*/  LDS R34, [R30+0x4] ;  /* 0x000004001e227984 */ /* 0x000e620000000800 */
[----:B0-----:R-:W-:-:S03]  /*06c0*/  IMAD R31, R20, R23, RZ ;  /* 0x00000017141f7224 */ /* 0x001fc600078e02ff */
[----:B------:R-:W0:Y:S01]  /*06d0*/  LDS R32, [R30] ;  /* 0x000000001e207984 */ /* 0x000e220000000800 */
[----:B------:R-:W-:-:S03]  /*06e0*/  IMAD.IADD R28, R22, 0x1, R31 ;  /* 0x00000001161c7824 */ /* 0x000fc600078e021f */
[----:B------:R-:W2:Y:S01]  /*06f0*/  LDS R33, [R33] ;  /* 0x0000000021217984 */ /* 0x000ea20000000800 */
[----:B------:R-:W-:Y:S02]  /*0700*/  IMAD R31, R31, 0x4, R24 ;  /* 0x000000041f1f7824 */ /* 0x000fe400078e0218 */
[----:B------:R-:W-:Y:S02]  /*0710*/  IMAD.U32 R28, R28, 0x10000, RZ ;  /* 0x000100001c1c7824 */ /* 0x000fe400078e00ff */
[----:B-1----:R-:W-:Y:S01]  /*0720*/  FMUL R37, R34, R35 ;  /* 0x0000002322257220 */ /* 0x002fe20000400000 */
[----:B------:R-:W-:Y:S01]  /*0730*/  LEA R35, R26, UR7, 0x2 ;  /* 0x000000071a237c11 */ /* 0x000fe2000f8e10ff */
[----:B------:R-:W-:Y:S01]  /*0740*/  IMAD R34, R7, R27, R22 ;  /* 0x0000001b07227224 */ /* 0x000fe200078e0216 */
[----:B------:R-:W-:Y:S01]  /*0750*/  LEA.HI.SX32 R26, R28, UR7, 0x12 ;  /* 0x000000071c1a7c11 */ /* 0x000fe2000f8f92ff */
[----:B0-----:R-:W-:Y:S01]  /*0760*/  FMUL R32, R15, R32 ;  /* 0x000000200f207220 */ /* 0x001fe20000400000 */
[----:B------:R-:W-:-:S03]  /*0770*/  LOP3.LUT R27, R8, 0x1, RZ, 0xc0, !PT ;  /* 0x00000001081b7812 */ /* 0x000fc600078ec0ff */
[----:B--2---:R-:W-:Y:S02]  /*0780*/  FFMA R32, R32, R33, R37 ;  /* 0x0000002120207223 */ /* 0x004fe40000000025 */
[----:B------:R-:W-:-:S03]  /*0790*/  IMAD.IADD R34, R27, 0x1, R34 ;  /* 0x000000011b227824 */ /* 0x000fc600078e0222 */
[----:B------:R0:W-:Y:S02]  /*07a0*/  STS [R35], R32 ;  /* 0x0000002023007388 */ /* 0x0001e40000000800 */
[----:B------:R-:W-:Y:S02]  /*07b0*/  PRMT R34, R34, 0x9910, RZ ;  /* 0x0000991022227816 */ /* 0x000fe400000000ff */
[----:B------:R1:W-:Y:S04]  /*07c0*/  LDS R33, [R26] ;  /* 0x000000001a217984 */ /* 0x0003e80000000800 */
[----:B------:R-:W3:Y:S01]  /*07d0*/  LDS R28, [R24] ;  /* 0x00000000181c7984 */ /* 0x000ee20000000800 */
[----:B0-----:R-:W-:Y:S01]  /*07e0*/  LEA R32, R34, UR6, 0x2 ;  /* 0x0000000622207c11 */ /* 0x001fe2000f8e10ff */
[----:B-1----:R-:W-:-:S02]  /*07f0*/  IMAD R26, R6, 0x40, R29 ;  /* 0x00000040061a7824 */ /* 0x002fc400078e021d */
[----:B------:R-:W-:Y:S02]  /*0800*/  IMAD.SHL.U32 R29, R29, 0x4, RZ ;  /* 0x000000041d1d7824 */ /* 0x000fe400078e00ff */
[----:B------:R-:W-:-:S03]  /*0810*/  IMAD.SHL.U32 R26, R26, 0x20000, RZ ;  /* 0x000200001a1a7824 */ /* 0x000fc600078e00ff */
[----:B------:R-:W-:-:S05]  /*0820*/  PRMT R29, R29, 0x9910, RZ ;  /* 0x000099101d1d7816 */ /* 0x000fca00000000ff */
[----:B------:R-:W-:Y:S02]  /*0830*/  IMAD.SHL.U32 R29, R29, 0x2, RZ ;  /* 0x000000021d1d7824 */ /* 0x000fe400078e00ff */
[----:B---3--:R-:W-:Y:S01]  /*0840*/  FFMA R28, R14, R28, R33 ;  /* 0x0000001c0e1c7223 */ /* 0x008fe20000000021 */
[----:B------:R-:W-:Y:S01]  /*0850*/  SHF.R.S32.HI R33, RZ, 0xf, R26 ;  /* 0x0000000fff217819 */ /* 0x000fe2000001141a */
[----:B------:R-:W-:-:S03]  /*0860*/  IMAD R26, R13, R23, RZ ;  /* 0x000000170d1a7224 */ /* 0x000fc600078e02ff */
[----:B------:R0:W-:Y:S02]  /*0870*/  STS [R25], R28 ;  /* 0x0000001c19007388 */ /* 0x0001e40000000800 */
[----:B------:R-:W-:Y:S02]  /*0880*/  IADD3 R27, PT, PT, R27, R22, R26 ;  /* 0x000000161b1b7210 */ /* 0x000fe40007ffe01a */
[----:B------:R-:W-:Y:S04]  /*0890*/  LDS R31, [R31+0x4] ;  /* 0x000004001f1f7984 */ /* 0x000fe80000000800 */
[----:B------:R-:W1:Y:S01]  /*08a0*/  LDS R30, [R24+0x4] ;  /* 0x00000400181e7984 */ /* 0x000e620000000800 */
[----:B0-----:R-:W-:Y:S01]  /*08b0*/  IMAD.IADD R28, R18, 0x1, R33 ;  /* 0x00000001121c7824 */ /* 0x001fe200078e0221 */
[----:B------:R-:W-:-:S04]  /*08c0*/  LOP3.LUT R33, R33, 0x1, R8, 0xf8, !PT ;  /* 0x0000000121217812 */ /* 0x000fc800078ef808 */
[----:B------:R-:W-:Y:S01]  /*08d0*/  LEA R35, R28, UR5, 0x2 ;  /* 0x000000051c237c11 */ /* 0x000fe2000f8e10ff */
[----:B------:R-:W-:Y:S02]  /*08e0*/  IMAD R28, R26, 0x4, R25 ;  /* 0x000000041a1c7824 */ /* 0x000fe400078e0219 */
[----:B------:R-:W-:Y:S02]  /*08f0*/  IMAD R26, R10, R23, R22 ;  /* 0x000000170a1a7224 */ /* 0x000fe400078e0216 */
[----:B-1----:R-:W-:Y:S01]  /*0900*/  FFMA R30, R14, R30, R31 ;  /* 0x0000001e0e1e7223 */ /* 0x002fe2000000001f */
[----:B------:R-:W-:-:S04]  /*0910*/  LEA R31, R34, UR7, 0x2 ;  /* 0x00000007221f7c11 */ /* 0x000fc8000f8e10ff */
[----:B------:R0:W-:Y:S04]  /*0920*/  STS [R25+0x4], R30 ;  /* 0x0000041e19007388 */ /* 0x0001e80000000800 */
[----:B------:R-:W1:Y:S01]  /*0930*/  LDS R32, [R32] ;  /* 0x0000000020207984 */ /* 0x000e620000000800 */
[----:B0-----:R-:W-:-:S03]  /*0940*/  LEA R30, R33, UR5, 0x2 ;  /* 0x00000005211e7c11 */ /* 0x001fc6000f8e10ff */
[----:B-1----:R0:W-:Y:S04]  /*0950*/  STS [R31], R32 ;  /* 0x000000201f007388 */ /* 0x0021e80000000800 */
[----:B------:R-:W-:Y:S04]  /*0960*/  LDS R35, [R35] ;  /* 0x0000000023237984 */ /* 0x000fe80000000800 */
[----:B------:R-:W1:Y:S01]  /*0970*/  LDS R34, [R28+0x4] ;  /* 0x000004001c227984 */ /* 0x000e620000000800 */
[----:B0-----:R-:W-:Y:S01]  /*0980*/  IMAD.U32 R31, R26, 0x10000, RZ ;  /* 0x000100001a1f7824 */ /* 0x001fe200078e00ff */
[----:B------:R-:W-:-:S02]  /*0990*/  LEA R32, R27, UR7, 0x2 ;  /* 0x000000071b207c11 */ /* 0x000fc4000f8e10ff */
[----:B------:R-:W0:Y:S01]  /*09a0*/  LDS R33, [R28] ;  /* 0x000000001c217984 */ /* 0x000e220000000800 */
[----:B------:R-:W-:Y:S01]  /*09b0*/  IMAD.U32 R26, R26, 0x10000, RZ ;  /* 0x000100001a1a7824 */ /* 0x000fe200078e00ff */
[----:B------:R-:W-:Y:S02]  /*09c0*/  LEA.HI.SX32 R27, R31, UR7, 0x12 ;  /* 0x000000071f1b7c11 */ /* 0x000fe4000f8f92ff */
[----:B------:R-:W2:Y:S01]  /*09d0*/  LDS R30, [R30] ;  /* 0x000000001e1e7984 */ /* 0x000ea20000000800 */
[C---:B------:R-:W-:Y:S01]  /*09e0*/  SEL R31, R23.reuse, RZ, !P0 ;  /* 0x000000ff171f7207 */ /* 0x040fe20004000000 */
[----:B------:R-:W-:-:S03]  /*09f0*/  IMAD R23, R23, R12, RZ ;  /* 0x0000000c17177224 */ /* 0x000fc600078e02ff */
[CC--:B------:R-:W-:Y:S02]  /*0a00*/  IADD3 R31, PT, PT, R6.reuse, R22.reuse, -R31 ;  /* 0x00000016061f7210 */ /* 0x0c0fe40007ffe81f */
[----:B------:R-:W-:Y:S01]  /*0a10*/  IADD3 R22, PT, PT, R6, R22, R23 ;  /* 0x0000001606167210 */ /* 0x000fe20007ffe017 */
[----:B-1----:R-:W-:Y:S01]  /*0a20*/  FMUL R34, R34, R35 ;  /* 0x0000002322227220 */ /* 0x002fe20000400000 */
[----:B0-----:R-:W-:-:S04]  /*0a30*/  FMUL R33, R14, R33 ;  /* 0x000000210e217220 */ /* 0x001fc80000400000 */
[----:B--2---:R-:W-:-:S05]  /*0a40*/  FFMA R33, R33, R30, R34 ;  /* 0x0000001e21217223 */ /* 0x004fca0000000022 */
[----:B------:R-:W-:Y:S04]  /*0a50*/  STS [R32], R33 ;  /* 0x0000002120007388 */ /* 0x000fe80000000800 */
[----:B------:R-:W-:Y:S04]  /*0a60*/  LDS R28, [R27] ;  /* 0x000000001b1c7984 */ /* 0x000fe80000000800 */
[----:B------:R-:W0:Y:S02]  /*0a70*/  LDS R30, [R24] ;  /* 0x00000000181e7984 */ /* 0x000e240000000800 */
[----:B0-----:R-:W-:Y:S01]  /*0a80*/  FFMA R28, R11, R30, R28 ;  /* 0x0000001e0b1c7223 */ /* 0x001fe2000000001c */
[----:B------:R-:W-:-:S04]  /*0a90*/  LEA.HI.SX32 R30, R26, UR7, 0x12 ;  /* 0x000000071a1e7c11 */ /* 0x000fc8000f8f92ff */
[----:B------:R0:W-:Y:S04]  /*0aa0*/  STS [R25], R28 ;  /* 0x0000001c19007388 */ /* 0x0001e80000000800 */
[----:B------:R-:W-:Y:S04]  /*0ab0*/  LDS R30, [R30+0x4] ;  /* 0x000004001e1e7984 */ /* 0x000fe80000000800 */
[----:B------:R1:W2:Y:S01]  /*0ac0*/  LDS R26, [R24+0x4] ;  /* 0x00000400181a7984 */ /* 0x0002a20000000800 */
[C-C-:B0-----:R-:W-:Y:S02]  /*0ad0*/  LOP3.LUT R28, R29.reuse, 0x1, R0.reuse, 0xf4, !PT ;  /* 0x000000011d1c7812 */ /* 0x141fe400078ef400 */
[----:B------:R-:W-:-:S02]  /*0ae0*/  LOP3.LUT R29, R29, 0x1, R0, 0xf8, !PT ;  /* 0x000000011d1d7812 */ /* 0x000fc400078ef800 */
[----:B-1----:R-:W-:Y:S02]  /*0af0*/  PRMT R24, R31, 0x9910, RZ ;  /* 0x000099101f187816 */ /* 0x002fe400000000ff */
[----:B------:R-:W-:Y:S02]  /*0b00*/  LEA R29, R29, UR5, 0x2 ;  /* 0x000000051d1d7c11 */ /* 0x000fe4000f8e10ff */
[----:B------:R-:W-:Y:S01]  /*0b10*/  LEA R27, R24, UR7, 0x2 ;  /* 0x00000007181b7c11 */ /* 0x000fe2000f8e10ff */
[----:B--2---:R-:W-:Y:S01]  /*0b20*/  FFMA R32, R11, R26, R30 ;  /* 0x0000001a0b207223 */ /* 0x004fe2000000001e */
[----:B------:R-:W-:Y:S02]  /*0b30*/  LEA R26, R31, UR6, 0x2 ;  /* 0x000000061f1a7c11 */ /* 0x000fe4000f8e10ff */
[----:B------:R-:W-:Y:S02]  /*0b40*/  LEA R30, R28, UR5, 0x2 ;  /* 0x000000051c1e7c11 */ /* 0x000fe4000f8e10ff */
[----:B------:R0:W-:Y:S04]  /*0b50*/  STS [R25+0x4], R32 ;  /* 0x0000042019007388 */ /* 0x0001e80000000800 */
[----:B------:R-:W1:Y:S01]  /*0b60*/  LDS R26, [R26] ;  /* 0x000000001a1a7984 */ /* 0x000e620000000800 */
[----:B0-----:R-:W-:Y:S01]  /*0b70*/  IMAD R25, R23, 0x4, R25 ;  /* 0x0000000417197824 */ /* 0x001fe200078e0219 */
[----:B------:R-:W-:-:S02]  /*0b80*/  LEA R23, R22, UR7, 0x2 ;  /* 0x0000000716177c11 */ /* 0x000fc4000f8e10ff */
[----:B-1----:R-:W-:Y:S04]  /*0b90*/  STS [R27], R26 ;  /* 0x0000001a1b007388 */ /* 0x002fe80000000800 */
[----:B------:R-:W-:Y:S04]  /*0ba0*/  LDS R31, [R30] ;  /* 0x000000001e1f7984 */ /* 0x000fe80000000800 */
[----:B------:R-:W0:Y:S04]  /*0bb0*/  LDS R28, [R25+0x4] ;  /* 0x00000400191c7984 */ /* 0x000e280000000800 */
[----:B------:R-:W1:Y:S04]  /*0bc0*/  LDS R24, [R25] ;  /* 0x0000000019187984 */ /* 0x000e680000000800 */
[----:B------:R-:W2:Y:S01]  /*0bd0*/  LDS R29, [R29] ;  /* 0x000000001d1d7984 */ /* 0x000ea20000000800 */
[----:B0-----:R-:W-:Y:S01]  /*0be0*/  FMUL R31, R28, R31 ;  /* 0x0000001f1c1f7220 */ /* 0x001fe20000400000 */
[----:B-1----:R-:W-:-:S04]  /*0bf0*/  FMUL R24, R11, R24 ;  /* 0x000000180b187220 */ /* 0x002fc80000400000 */
[----:B--2---:R-:W-:-:S05]  /*0c00*/  FFMA R24, R24, R29, R31 ;  /* 0x0000001d18187223 */ /* 0x004fca000000001f */
[----:B------:R0:W-:Y:S01]  /*0c10*/  STS [R23], R24 ;  /* 0x0000001817007388 */ /* 0x0001e20000000800 */
[----:B------:R-:W-:Y:S05]  /*0c20*/  BRA.U UP0, `(.L_x_0) ;  /* 0xfffffff500d87547 */ /* 0x000fea000b83ffff */
[----:B------:R-:W1:Y:S01]  /*0c30*/  S2R R0, SR_TID.X ;  /* 0x0000000000007919 */ /* 0x000e620000002100 */
[----:B------:R-:W2:Y:S01]  /*0c40*/  S2UR UR5, SR_CgaCtaId ;  /* 0x00000000000579c3 */ /* 0x000ea20000008800 */
[----:B------:R-:W-:Y:S01]  /*0c50*/  UMOV UR4, 0x400 ;  /* 0x0000040000047882 */ /* 0x000fe20000000000 */
[----:B------:R-:W-:Y:S01]  /*0c60*/  LDS R9, [R9] ;  /* 0x0000000009097984 */ /* 0x000fe20000000800 */
[----:B--2---:R-:W-:-:S06]  /*0c70*/  ULEA UR4, UR5, UR4, 0x18 ;  /* 0x0000000405047291 */ /* 0x004fcc000f8ec0ff */
[----:B-1----:R-:W-:-:S05]  /*0c80*/  LEA R0, R0, UR4, 0x2 ;  /* 0x0000000400007c11 */ /* 0x002fca000f8e10ff */
[----:B------:R-:W1:Y:S04]  /*0c90*/  LDS R7, [R0] ;  /* 0x0000000000077984 */ /* 0x000e680000000800 */
[----:B-1----:R-:W-:Y:S04]  /*0ca0*/  STG.E desc[UR12][R4.64], R7 ;  /* 0x0000000704007986 */ /* 0x002fe8000c10190c */
[----:B------:R-:W-:Y:S01]  /*0cb0*/  STG.E desc[UR12][R2.64], R9 ;  /* 0x0000000902007986 */ /* 0x000fe2000c10190c */
[----:B------:R-:W-:Y:S05]  /*0cc0*/  EXIT ;  /* 0x000000000000794d */ /* 0x000fea0003800000 */
.L_x_1:
[----:B------:R-:W-:-:S00]  /*0cd0*/  BRA `(.L_x_1) ;  /* 0xfffffffc00fc7947 */ /* 0x000fc0000383ffff */
[----:B------:R-:W-:-:S00]  /*0ce0*/  NOP ;  /* 0x0000000000007918 */ /* 0x000fc00000000000 */
        /* <DEDUP_REMOVED lines=9> */
.L_x_2:


//--------------------- .nv.shared._Z3fftPfS_     --------------------------
	.section	.nv.shared._Z3fftPfS_,"aw",@nobits
	.sectionflags	@""
	.align	4
.nv.shared._Z3fftPfS_:
	.zero		11264


//--------------------- .nv.shared.reserved.0     --------------------------
	.section	.nv.shared.reserved.0,"aw",@nobits
	.weak		__nv_reservedSMEM_offset_0_alias
	.size		__nv_reservedSMEM_offset_0_alias, 0, 64
	.other		__nv_reservedSMEM_offset_0_alias,@"STO_CUDA_RESERVED_SHARED STV_DEFAULT"
__nv_reservedSMEM_offset_0_alias:
	.zero		0
	.zero		64


//--------------------- .nv.constant0._Z3fftPfS_  --------------------------
	.section	.nv.constant0._Z3fftPfS_,"a",@progbits
	.sectionflags	@""
	.align	4
.nv.constant0._Z3fftPfS_:
	.zero		912


//--------------------- SYMBOLS --------------------------

	.type		.nv.reservedSmem.offset0,@object
	.size		.nv.reservedSmem.offset0,0x4
	.type		.nv.reservedSmem.cap,@object
	.size		.nv.reservedSmem.cap,0x4
